	.headerflags	@"EF_CUDA_TEXMODE_UNIFIED EF_CUDA_64BIT_ADDRESS EF_CUDA_ACCELERATORS EF_CUDA_SM90 EF_CUDA_VIRTUAL_SM(EF_CUDA_SM90)"
	.elftype	@"ET_EXEC"


//--------------------- .nv.info                  --------------------------
	.section	.nv.info,"",@"SHT_CUDA_INFO"
	.align	4


	//----- nvinfo : EIATTR_REGCOUNT
	.align		4
        /*0000*/ 	.byte	0x04, 0x2f
        /*0002*/ 	.short	(.L_1 - .L_0)
	.align		4
.L_0:
        /*0004*/ 	.word	index@(triton_poi_fused_cat_21)
        /*0008*/ 	.word	0x00000016


	//----- nvinfo : EIATTR_MIN_STACK_SIZE
	.align		4
.L_1:
        /*000c*/ 	.byte	0x04, 0x12
        /*000e*/ 	.short	(.L_3 - .L_2)
	.align		4
.L_2:
        /*0010*/ 	.word	index@(triton_poi_fused_cat_21)
        /*0014*/ 	.word	0x00000000


	//----- nvinfo : EIATTR_FRAME_SIZE
	.align		4
.L_3:
        /*0018*/ 	.byte	0x04, 0x11
        /*001a*/ 	.short	(.L_5 - .L_4)
	.align		4
.L_4:
        /*001c*/ 	.word	index@(triton_poi_fused_cat_21)
        /*0020*/ 	.word	0x00000000


	//----- nvinfo : EIATTR_MIN_STACK_SIZE
	.align		4
.L_5:
        /*0024*/ 	.byte	0x04, 0x12
        /*0026*/ 	.short	(.L_7 - .L_6)
	.align		4
.L_6:
        /*0028*/ 	.word	index@(triton_poi_fused_cat_21)
        /*002c*/ 	.word	0x00000000
.L_7:


//--------------------- .nv.info.triton_poi_fused_cat_21 --------------------------
	.section	.nv.info.triton_poi_fused_cat_21,"",@"SHT_CUDA_INFO"
	.sectionflags	@""
	.align	4


	//----- nvinfo : EIATTR_CUDA_API_VERSION
	.align		4
        /*0000*/ 	.byte	0x04, 0x37
        /*0002*/ 	.short	(.L_9 - .L_8)
.L_8:
        /*0004*/ 	.word	0x0000007c


	//----- nvinfo : EIATTR_KPARAM_INFO
	.align		4
.L_9:
        /*0008*/ 	.byte	0x04, 0x17
        /*000a*/ 	.short	(.L_11 - .L_10)
.L_10:
        /*000c*/ 	.word	0x00000000
        /*0010*/ 	.short	0x0005
        /*0012*/ 	.short	0x0028
        /*0014*/ 	.byte	0x00, 0xf0, 0x11, 0x00


	//----- nvinfo : EIATTR_KPARAM_INFO
	.align		4
.L_11:
        /*0018*/ 	.byte	0x04, 0x17
        /*001a*/ 	.short	(.L_13 - .L_12)
.L_12:
        /*001c*/ 	.word	0x00000000
        /*0020*/ 	.short	0x0004
        /*0022*/ 	.short	0x0020
        /*0024*/ 	.byte	0x00, 0xf4, 0x21, 0x00


	//----- nvinfo : EIATTR_KPARAM_INFO
	.align		4
.L_13:
        /*0028*/ 	.byte	0x04, 0x17
        /*002a*/ 	.short	(.L_15 - .L_14)
.L_14:
        /*002c*/ 	.word	0x00000000
        /*0030*/ 	.short	0x0003
        /*0032*/ 	.short	0x0018
        /*0034*/ 	.byte	0x00, 0xf4, 0x21, 0x00


	//----- nvinfo : EIATTR_KPARAM_INFO
	.align		4
.L_15:
        /*0038*/ 	.byte	0x04, 0x17
        /*003a*/ 	.short	(.L_17 - .L_16)
.L_16:
        /*003c*/ 	.word	0x00000000
        /*0040*/ 	.short	0x0002
        /*0042*/ 	.short	0x0010
        /*0044*/ 	.byte	0x00, 0xf4, 0x21, 0x00


	//----- nvinfo : EIATTR_KPARAM_INFO
	.align		4
.L_17:
        /*0048*/ 	.byte	0x04, 0x17
        /*004a*/ 	.short	(.L_19 - .L_18)
.L_18:
        /*004c*/ 	.word	0x00000000
        /*0050*/ 	.short	0x0001
        /*0052*/ 	.short	0x0008
        /*0054*/ 	.byte	0x00, 0xf4, 0x21, 0x00


	//----- nvinfo : EIATTR_KPARAM_INFO
	.align		4
.L_19:
        /*0058*/ 	.byte	0x04, 0x17
        /*005a*/ 	.short	(.L_21 - .L_20)
.L_20:
        /*005c*/ 	.word	0x00000000
        /*0060*/ 	.short	0x0000
        /*0062*/ 	.short	0x0000
        /*0064*/ 	.byte	0x00, 0xf4, 0x21, 0x00


	//----- nvinfo : EIATTR_SPARSE_MMA_MASK
	.align		4
.L_21:
        /*0068*/ 	.byte	0x03, 0x50
        /*006a*/ 	.short	0x0000


	//----- nvinfo : EIATTR_MAXREG_COUNT
	.align		4
        /*006c*/ 	.byte	0x03, 0x1b
        /*006e*/ 	.short	0x00ff


	//----- nvinfo : EIATTR_EXIT_INSTR_OFFSETS
	.align		4
        /*0070*/ 	.byte	0x04, 0x1c
        /*0072*/ 	.short	(.L_23 - .L_22)


	//   ....[0]....
.L_22:
        /*0074*/ 	.word	0x000001f0


	//----- nvinfo : EIATTR_REQNTID
	.align		4
.L_23:
        /*0078*/ 	.byte	0x04, 0x10
        /*007a*/ 	.short	(.L_25 - .L_24)
.L_24:
        /*007c*/ 	.word	0x00000080
        /*0080*/ 	.word	0x00000001
        /*0084*/ 	.word	0x00000001


	//----- nvinfo : EIATTR_CBANK_PARAM_SIZE
	.align		4
.L_25:
        /*0088*/ 	.byte	0x03, 0x19
        /*008a*/ 	.short	0x002c


	//----- nvinfo : EIATTR_PARAM_CBANK
	.align		4
        /*008c*/ 	.byte	0x04, 0x0a
        /*008e*/ 	.short	(.L_27 - .L_26)
	.align		4
.L_26:
        /*0090*/ 	.word	index@(.nv.constant0.triton_poi_fused_cat_21)
        /*0094*/ 	.short	0x0210
        /*0096*/ 	.short	0x002c


	//----- nvinfo : EIATTR_SW_WAR
	.align		4
.L_27:
        /*0098*/ 	.byte	0x04, 0x36
        /*009a*/ 	.short	(.L_29 - .L_28)
.L_28:
        /*009c*/ 	.word	0x00000008
.L_29:


//--------------------- .nv.callgraph             --------------------------
	.section	.nv.callgraph,"",@"SHT_CUDA_CALLGRAPH"
	.align	4
	.sectionentsize	8
	.align		4
        /*0000*/ 	.word	0x00000000
	.align		4
        /*0004*/ 	.word	0xffffffff
	.align		4
        /*0008*/ 	.word	0x00000000
	.align		4
        /*000c*/ 	.word	0xfffffffe
	.align		4
        /*0010*/ 	.word	0x00000000
	.align		4
        /*0014*/ 	.word	0xfffffffd
	.align		4
        /*0018*/ 	.word	0x00000000
	.align		4
        /*001c*/ 	.word	0xfffffffc


//--------------------- .text.triton_poi_fused_cat_21 --------------------------
	.section	.text.triton_poi_fused_cat_21,"ax",@progbits
	.align	128
        .global         triton_poi_fused_cat_21
        .type           triton_poi_fused_cat_21,@function
        .size           triton_poi_fused_cat_21,(.L_x_1 - triton_poi_fused_cat_21)
        .other          triton_poi_fused_cat_21,@"STO_CUDA_ENTRY STV_DEFAULT"
triton_poi_fused_cat_21:
.text.triton_poi_fused_cat_21:
[----:B------:R-:W-:Y:S01]  /*0000*/  LDC R1, c[0x0][0x28] ;  /* 0x00000a00ff017b82 */ /* 0x000fe20000000800 */
[----:B------:R-:W1:Y:S07]  /*0010*/  S2R R0, SR_TID.X ;  /* 0x0000000000007919 */ /* 0x000e6e0000002100 */
[----:B------:R-:W2:Y:S01]  /*0020*/  LDC.64 R2, c[0x0][0x210] ;  /* 0x00008400ff027b82 */ /* 0x000ea20000000a00 */
[----:B------:R-:W-:Y:S01]  /*0030*/  ULDC.64 UR4, c[0x0][0x208] ;  /* 0x0000820000047ab9 */ /* 0x000fe20000000a00 */
[----:B------:R-:W3:Y:S06]  /*0040*/  S2R R13, SR_CTAID.X ;  /* 0x00000000000d7919 */ /* 0x000eec0000002500 */
[----:B------:R-:W4:Y:S08]  /*0050*/  LDC.64 R10, c[0x0][0x218] ;  /* 0x00008600ff0a7b82 */ /* 0x000f300000000a00 */
[----:B------:R-:W5:Y:S08]  /*0060*/  LDC.64 R8, c[0x0][0x220] ;  /* 0x00008800ff087b82 */ /* 0x000f700000000a00 */
[----:B------:R-:W4:Y:S01]  /*0070*/  LDC.64 R6, c[0x0][0x228] ;  /* 0x00008a00ff067b82 */ /* 0x000f220000000a00 */
[----:B-1----:R-:W-:-:S07]  /*0080*/  SHF.L.U32 R0, R0, 0x1, RZ ;  /* 0x0000000100007819 */ /* 0x002fce00000006ff */
[----:B------:R-:W1:Y:S01]  /*0090*/  LDC.64 R4, c[0x0][0x230] ;  /* 0x00008c00ff047b82 */ /* 0x000e620000000a00 */
[----:B------:R-:W-:-:S04]  /*00a0*/  LOP3.LUT R0, R0, 0xfe, RZ, 0xc0, !PT ;  /* 0x000000fe00007812 */ /* 0x000fc800078ec0ff */
[----:B---3--:R-:W-:-:S05]  /*00b0*/  LEA R13, R13, R0, 0x8 ;  /* 0x000000000d0d7211 */ /* 0x008fca00078e40ff */
[----:B--2---:R-:W-:-:S06]  /*00c0*/  IMAD.WIDE R2, R13, 0x4, R2 ;  /* 0x000000040d027825 */ /* 0x004fcc00078e0202 */
[----:B------:R-:W2:Y:S01]  /*00d0*/  LDG.E.64 R2, desc[UR4][R2.64] ;  /* 0x0000000402027981 */ /* 0x000ea2000c1e1b00 */
[----:B------:R-:W-:-:S04]  /*00e0*/  SHF.R.S32.HI R0, RZ, 0x1f, R13 ;  /* 0x0000001fff007819 */ /* 0x000fc8000001140d */
[----:B------:R-:W-:-:S04]  /*00f0*/  LEA.HI R0, R0, R13, RZ, 0xb ;  /* 0x0000000d00007211 */ /* 0x000fc800078f58ff */
[----:B------:R-:W-:Y:S02]  /*0100*/  LOP3.LUT R12, R0, 0xfffff800, RZ, 0xc0, !PT ;  /* 0xfffff800000c7812 */ /* 0x000fe400078ec0ff */
[----:B------:R-:W-:Y:S02]  /*0110*/  SHF.R.S32.HI R0, RZ, 0xb, R0 ;  /* 0x0000000bff007819 */ /* 0x000fe40000011400 */
[----:B------:R-:W-:-:S05]  /*0120*/  IADD3 R13, R13, -R12, RZ ;  /* 0x8000000c0d0d7210 */ /* 0x000fca0007ffe0ff */
[----:B------:R-:W-:-:S04]  /*0130*/  IMAD R13, R0, 0x6800, R13 ;  /* 0x00006800000d7824 */ /* 0x000fc800078e020d */
[----:B------:R-:W-:Y:S02]  /*0140*/  IMAD.IADD R15, R12, 0x1, R13 ;  /* 0x000000010c0f7824 */ /* 0x000fe400078e020d */
[----:B----4-:R-:W-:-:S03]  /*0150*/  IMAD.WIDE R10, R13, 0x4, R10 ;  /* 0x000000040d0a7825 */ /* 0x010fc600078e020a */
[----:B------:R-:W-:Y:S01]  /*0160*/  IADD3 R17, R12, R15, RZ ;  /* 0x0000000f0c117210 */ /* 0x000fe20007ffe0ff */
[----:B-----5:R-:W-:-:S04]  /*0170*/  IMAD.WIDE R8, R15, 0x4, R8 ;  /* 0x000000040f087825 */ /* 0x020fc800078e0208 */
[----:B------:R-:W-:Y:S02]  /*0180*/  IMAD.IADD R19, R12, 0x1, R17 ;  /* 0x000000010c137824 */ /* 0x000fe400078e0211 */
[----:B0-----:R-:W-:-:S04]  /*0190*/  IMAD.WIDE R6, R17, 0x4, R6 ;  /* 0x0000000411067825 */ /* 0x001fc800078e0206 */
[----:B-1----:R-:W-:Y:S01]  /*01a0*/  IMAD.WIDE R4, R19, 0x4, R4 ;  /* 0x0000000413047825 */ /* 0x002fe200078e0204 */
[----:B--2---:R-:W-:Y:S04]  /*01b0*/  STG.E.64 desc[UR4][R10.64], R2 ;  /* 0x000000020a007986 */ /* 0x004fe8000c101b04 */
[----:B------:R-:W-:Y:S04]  /*01c0*/  STG.E.64 desc[UR4][R8.64], R2 ;  /* 0x0000000208007986 */ /* 0x000fe8000c101b04 */
[----:B------:R-:W-:Y:S04]  /*01d0*/  STG.E.64 desc[UR4][R6.64], R2 ;  /* 0x0000000206007986 */ /* 0x000fe8000c101b04 */
[----:B------:R-:W-:Y:S01]  /*01e0*/  STG.E.64 desc[UR4][R4.64], R2 ;  /* 0x0000000204007986 */ /* 0x000fe2000c101b04 */
[----:B------:R-:W-:Y:S05]  /*01f0*/  EXIT ;  /* 0x000000000000794d */ /* 0x000fea0003800000 */
.L_x_0:
[----:B------:R-:W-:-:S00]  /*0200*/  BRA `(.L_x_0) ;  /* 0xfffffffc00fc7947 */ /* 0x000fc0000383ffff */
[----:B------:R-:W-:-:S00]  /*0210*/  NOP ;  /* 0x0000000000007918 */ /* 0x000fc00000000000 */
        /* <DEDUP_REMOVED lines=14> */
.L_x_1:


//--------------------- .nv.constant0.triton_poi_fused_cat_21 --------------------------
	.section	.nv.constant0.triton_poi_fused_cat_21,"a",@progbits
	.sectionflags	@""
	.align	4
.nv.constant0.triton_poi_fused_cat_21:
	.zero		572
